	.headerflags	@"EF_CUDA_TEXMODE_UNIFIED EF_CUDA_64BIT_ADDRESS EF_CUDA_ACCELERATORS EF_CUDA_SM90 EF_CUDA_VIRTUAL_SM(EF_CUDA_SM90)"
	.elftype	@"ET_EXEC"


//--------------------- .nv.info                  --------------------------
	.section	.nv.info,"",@"SHT_CUDA_INFO"
	.align	4


	//----- nvinfo : EIATTR_REGCOUNT
	.align		4
        /*0000*/ 	.byte	0x04, 0x2f
        /*0002*/ 	.short	(.L_3 - .L_2)
	.align		4
.L_2:
        /*0004*/ 	.word	index@(triton_poi_fused__native_batch_norm_legit_no_training_leaky_relu_1)
        /*0008*/ 	.word	0x00000010


	//----- nvinfo : EIATTR_MIN_STACK_SIZE
	.align		4
.L_3:
        /*000c*/ 	.byte	0x04, 0x12
        /*000e*/ 	.short	(.L_5 - .L_4)
	.align		4
.L_4:
        /*0010*/ 	.word	index@(triton_poi_fused__native_batch_norm_legit_no_training_leaky_relu_1)
        /*0014*/ 	.word	0x00000000


	//----- nvinfo : EIATTR_FRAME_SIZE
	.align		4
.L_5:
        /*0018*/ 	.byte	0x04, 0x11
        /*001a*/ 	.short	(.L_7 - .L_6)
	.align		4
.L_6:
        /*001c*/ 	.word	index@(triton_poi_fused__native_batch_norm_legit_no_training_leaky_relu_1)
        /*0020*/ 	.word	0x00000000


	//----- nvinfo : EIATTR_MIN_STACK_SIZE
	.align		4
.L_7:
        /*0024*/ 	.byte	0x04, 0x12
        /*0026*/ 	.short	(.L_9 - .L_8)
	.align		4
.L_8:
        /*0028*/ 	.word	index@(triton_poi_fused__native_batch_norm_legit_no_training_leaky_relu_1)
        /*002c*/ 	.word	0x00000000
.L_9:


//--------------------- .nv.info.triton_poi_fused__native_batch_norm_legit_no_training_leaky_relu_1 --------------------------
	.section	.nv.info.triton_poi_fused__native_batch_norm_legit_no_training_leaky_relu_1,"",@"SHT_CUDA_INFO"
	.sectionflags	@""
	.align	4


	//----- nvinfo : EIATTR_CUDA_API_VERSION
	.align		4
        /*0000*/ 	.byte	0x04, 0x37
        /*0002*/ 	.short	(.L_11 - .L_10)
.L_10:
        /*0004*/ 	.word	0x0000007c


	//----- nvinfo : EIATTR_KPARAM_INFO
	.align		4
.L_11:
        /*0008*/ 	.byte	0x04, 0x17
        /*000a*/ 	.short	(.L_13 - .L_12)
.L_12:
        /*000c*/ 	.word	0x00000000
        /*0010*/ 	.short	0x0006
        /*0012*/ 	.short	0x0030
        /*0014*/ 	.byte	0x00, 0xf0, 0x11, 0x00


	//----- nvinfo : EIATTR_KPARAM_INFO
	.align		4
.L_13:
        /*0018*/ 	.byte	0x04, 0x17
        /*001a*/ 	.short	(.L_15 - .L_14)
.L_14:
        /*001c*/ 	.word	0x00000000
        /*0020*/ 	.short	0x0005
        /*0022*/ 	.short	0x0028
        /*0024*/ 	.byte	0x00, 0xf4, 0x21, 0x00


	//----- nvinfo : EIATTR_KPARAM_INFO
	.align		4
.L_15:
        /*0028*/ 	.byte	0x04, 0x17
        /*002a*/ 	.short	(.L_17 - .L_16)
.L_16:
        /*002c*/ 	.word	0x00000000
        /*0030*/ 	.short	0x0004
        /*0032*/ 	.short	0x0020
        /*0034*/ 	.byte	0x00, 0xf4, 0x21, 0x00


	//----- nvinfo : EIATTR_KPARAM_INFO
	.align		4
.L_17:
        /*0038*/ 	.byte	0x04, 0x17
        /*003a*/ 	.short	(.L_19 - .L_18)
.L_18:
        /*003c*/ 	.word	0x00000000
        /*0040*/ 	.short	0x0003
        /*0042*/ 	.short	0x0018
        /*0044*/ 	.byte	0x00, 0xf4, 0x21, 0x00


	//----- nvinfo : EIATTR_KPARAM_INFO
	.align		4
.L_19:
        /*0048*/ 	.byte	0x04, 0x17
        /*004a*/ 	.short	(.L_21 - .L_20)
.L_20:
        /*004c*/ 	.word	0x00000000
        /*0050*/ 	.short	0x0002
        /*0052*/ 	.short	0x0010
        /*0054*/ 	.byte	0x00, 0xf4, 0x21, 0x00


	//----- nvinfo : EIATTR_KPARAM_INFO
	.align		4
.L_21:
        /*0058*/ 	.byte	0x04, 0x17
        /*005a*/ 	.short	(.L_23 - .L_22)
.L_22:
        /*005c*/ 	.word	0x00000000
        /*0060*/ 	.short	0x0001
        /*0062*/ 	.short	0x0008
        /*0064*/ 	.byte	0x00, 0xf4, 0x21, 0x00


	//----- nvinfo : EIATTR_KPARAM_INFO
	.align		4
.L_23:
        /*0068*/ 	.byte	0x04, 0x17
        /*006a*/ 	.short	(.L_25 - .L_24)
.L_24:
        /*006c*/ 	.word	0x00000000
        /*0070*/ 	.short	0x0000
        /*0072*/ 	.short	0x0000
        /*0074*/ 	.byte	0x00, 0xf4, 0x21, 0x00


	//----- nvinfo : EIATTR_SPARSE_MMA_MASK
	.align		4
.L_25:
        /*0078*/ 	.byte	0x03, 0x50
        /*007a*/ 	.short	0x0000


	//----- nvinfo : EIATTR_MAXREG_COUNT
	.align		4
        /*007c*/ 	.byte	0x03, 0x1b
        /*007e*/ 	.short	0x00ff


	//----- nvinfo : EIATTR_EXIT_INSTR_OFFSETS
	.align		4
        /*0080*/ 	.byte	0x04, 0x1c
        /*0082*/ 	.short	(.L_27 - .L_26)


	//   ....[0]....
.L_26:
        /*0084*/ 	.word	0x00000350


	//----- nvinfo : EIATTR_REQNTID
	.align		4
.L_27:
        /*0088*/ 	.byte	0x04, 0x10
        /*008a*/ 	.short	(.L_29 - .L_28)
.L_28:
        /*008c*/ 	.word	0x00000100
        /*0090*/ 	.word	0x00000001
        /*0094*/ 	.word	0x00000001


	//----- nvinfo : EIATTR_CBANK_PARAM_SIZE
	.align		4
.L_29:
        /*0098*/ 	.byte	0x03, 0x19
        /*009a*/ 	.short	0x0034


	//----- nvinfo : EIATTR_PARAM_CBANK
	.align		4
        /*009c*/ 	.byte	0x04, 0x0a
        /*009e*/ 	.short	(.L_31 - .L_30)
	.align		4
.L_30:
        /*00a0*/ 	.word	index@(.nv.constant0.triton_poi_fused__native_batch_norm_legit_no_training_leaky_relu_1)
        /*00a4*/ 	.short	0x0210
        /*00a6*/ 	.short	0x0034


	//----- nvinfo : EIATTR_SW_WAR
	.align		4
.L_31:
        /*00a8*/ 	.byte	0x04, 0x36
        /*00aa*/ 	.short	(.L_33 - .L_32)
.L_32:
        /*00ac*/ 	.word	0x00000008
.L_33:


//--------------------- .nv.callgraph             --------------------------
	.section	.nv.callgraph,"",@"SHT_CUDA_CALLGRAPH"
	.align	4
	.sectionentsize	8
	.align		4
        /*0000*/ 	.word	0x00000000
	.align		4
        /*0004*/ 	.word	0xffffffff
	.align		4
        /*0008*/ 	.word	0x00000000
	.align		4
        /*000c*/ 	.word	0xfffffffe
	.align		4
        /*0010*/ 	.word	0x00000000
	.align		4
        /*0014*/ 	.word	0xfffffffd
	.align		4
        /*0018*/ 	.word	0x00000000
	.align		4
        /*001c*/ 	.word	0xfffffffc


//--------------------- .nv.constant4             --------------------------
	.section	.nv.constant4,"a",@progbits
	.align	8
	.align		8
.nv.constant4:
        /*0000*/ 	.dword	_$_str
	.align		8
        /*0008*/ 	.dword	_$_str_$_2


//--------------------- .text.triton_poi_fused__native_batch_norm_legit_no_training_leaky_relu_1 --------------------------
	.section	.text.triton_poi_fused__native_batch_norm_legit_no_training_leaky_relu_1,"ax",@progbits
	.align	128
        .global         triton_poi_fused__native_batch_norm_legit_no_training_leaky_relu_1
        .type           triton_poi_fused__native_batch_norm_legit_no_training_leaky_relu_1,@function
        .size           triton_poi_fused__native_batch_norm_legit_no_training_leaky_relu_1,(.L_x_1 - triton_poi_fused__native_batch_norm_legit_no_training_leaky_relu_1)
        .other          triton_poi_fused__native_batch_norm_legit_no_training_leaky_relu_1,@"STO_CUDA_ENTRY STV_DEFAULT"
triton_poi_fused__native_batch_norm_legit_no_training_leaky_relu_1:
.text.triton_poi_fused__native_batch_norm_legit_no_training_leaky_relu_1:
[----:B------:R-:W-:Y:S01]  /*0000*/  LDC R1, c[0x0][0x28] ;  /* 0x00000a00ff017b82 */ /* 0x000fe20000000800 */
[----:B------:R-:W1:Y:S07]  /*0010*/  S2R R0, SR_TID.X ;  /* 0x0000000000007919 */ /* 0x000e6e0000002100 */
[----:B------:R-:W2:Y:S01]  /*0020*/  LDC.64 R6, c[0x0][0x228] ;  /* 0x00008a00ff067b82 */ /* 0x000ea20000000a00 */
[----:B------:R-:W-:Y:S01]  /*0030*/  ULDC.64 UR4, c[0x0][0x208] ;  /* 0x0000820000047ab9 */ /* 0x000fe20000000a00 */
[----:B------:R-:W3:Y:S06]  /*0040*/  S2R R5, SR_CTAID.X ;  /* 0x0000000000057919 */ /* 0x000eec0000002500 */
[----:B------:R-:W4:Y:S08]  /*0050*/  LDC.64 R8, c[0x0][0x230] ;  /* 0x00008c00ff087b82 */ /* 0x000f300000000a00 */
[----:B------:R-:W5:Y:S01]  /*0060*/  LDC.64 R10, c[0x0][0x238] ;  /* 0x00008e00ff0a7b82 */ /* 0x000f620000000a00 */
[----:B-1----:R-:W-:-:S02]  /*0070*/  SHF.L.U32 R0, R0, 0x1, RZ ;  /* 0x0000000100007819 */ /* 0x002fc400000006ff */
[----:B---3--:R-:W-:Y:S02]  /*0080*/  SHF.R.S32.HI R3, RZ, 0x16, R5 ;  /* 0x00000016ff037819 */ /* 0x008fe40000011405 */
[----:B------:R-:W-:Y:S02]  /*0090*/  LOP3.LUT R0, R0, 0x1fe, RZ, 0xc0, !PT ;  /* 0x000001fe00007812 */ /* 0x000fe400078ec0ff */
[----:B------:R-:W-:Y:S02]  /*00a0*/  SGXT R3, R3, 0x1 ;  /* 0x000000010303781a */ /* 0x000fe40000000200 */
[----:B------:R-:W-:Y:S02]  /*00b0*/  LEA R0, R5, R0, 0x9 ;  /* 0x0000000005007211 */ /* 0x000fe400078e48ff */
[----:B------:R-:W1:Y:S02]  /*00c0*/  LDC.64 R4, c[0x0][0x220] ;  /* 0x00008800ff047b82 */ /* 0x000e640000000a00 */
[----:B------:R-:W-:-:S04]  /*00d0*/  LEA.HI R3, R3, R0, RZ, 0x8 ;  /* 0x0000000003037211 */ /* 0x000fc800078f40ff */
[----:B------:R-:W-:-:S04]  /*00e0*/  SHF.R.S32.HI R3, RZ, 0x8, R3 ;  /* 0x00000008ff037819 */ /* 0x000fc80000011403 */
[----:B------:R-:W-:-:S04]  /*00f0*/  LEA.HI R2, R3, R3, RZ, 0x7 ;  /* 0x0000000303027211 */ /* 0x000fc800078f38ff */
[----:B------:R-:W-:-:S04]  /*0100*/  LOP3.LUT R2, R2, 0xffffff80, RZ, 0xc0, !PT ;  /* 0xffffff8002027812 */ /* 0x000fc800078ec0ff */
[----:B------:R-:W-:Y:S02]  /*0110*/  IADD3 R13, R3, -R2, RZ ;  /* 0x80000002030d7210 */ /* 0x000fe40007ffe0ff */
[----:B------:R-:W3:Y:S03]  /*0120*/  LDC.64 R2, c[0x0][0x218] ;  /* 0x00008600ff027b82 */ /* 0x000ee60000000a00 */
[----:B--2---:R-:W-:-:S06]  /*0130*/  IMAD.WIDE R6, R13, 0x4, R6 ;  /* 0x000000040d067825 */ /* 0x004fcc00078e0206 */
[----:B------:R-:W2:Y:S01]  /*0140*/  LDG.E.EL R6, desc[UR4][R6.64] ;  /* 0x0000000406067981 */ /* 0x000ea2000c2e1900 */
[----:B-1----:R-:W-:-:S06]  /*0150*/  IMAD.WIDE R4, R13, 0x4, R4 ;  /* 0x000000040d047825 */ /* 0x002fcc00078e0204 */
[----:B------:R-:W2:Y:S01]  /*0160*/  LDG.E.EL R4, desc[UR4][R4.64] ;  /* 0x0000000404047981 */ /* 0x000ea2000c2e1900 */
[----:B---3--:R-:W-:-:S06]  /*0170*/  IMAD.WIDE R2, R0, 0x4, R2 ;  /* 0x0000000400027825 */ /* 0x008fcc00078e0202 */
[----:B------:R-:W3:Y:S01]  /*0180*/  LDG.E.64 R2, desc[UR4][R2.64] ;  /* 0x0000000402027981 */ /* 0x000ee2000c1e1b00 */
[----:B----4-:R-:W-:-:S04]  /*0190*/  IMAD.WIDE R8, R13, 0x4, R8 ;  /* 0x000000040d087825 */ /* 0x010fc800078e0208 */
[----:B-----5:R-:W-:Y:S02]  /*01a0*/  IMAD.WIDE R10, R13, 0x4, R10 ;  /* 0x000000040d0a7825 */ /* 0x020fe400078e020a */
[----:B------:R-:W4:Y:S04]  /*01b0*/  LDG.E.EL R8, desc[UR4][R8.64] ;  /* 0x0000000408087981 */ /* 0x000f28000c2e1900 */
[----:B------:R-:W4:Y:S01]  /*01c0*/  LDG.E.EL R11, desc[UR4][R10.64] ;  /* 0x000000040a0b7981 */ /* 0x000f22000c2e1900 */
[----:B------:R-:W-:Y:S01]  /*01d0*/  HFMA2.MMA R12, -RZ, RZ, 1.625, 0 ;  /* 0x3e800000ff0c7435 */ /* 0x000fe200000001ff */
[----:B--2---:R-:W-:-:S04]  /*01e0*/  FADD R6, R6, 9.9999997473787516356e-06 ;  /* 0x3727c5ac06067421 */ /* 0x004fc80000000000 */
[----:B------:R-:W1:Y:S02]  /*01f0*/  MUFU.SQRT R7, R6 ;  /* 0x0000000600077308 */ /* 0x000e640000002000 */
[C---:B-1----:R-:W-:Y:S02]  /*0200*/  FSETP.GT.AND P0, PT, R7.reuse, 8.50705917302346158658e+37, PT ;  /* 0x7e8000000700780b */ /* 0x042fe40003f04000 */
[----:B------:R-:W-:-:S11]  /*0210*/  FSETP.GEU.AND P1, PT, R7, 1.175494350822287508e-38, PT ;  /* 0x008000000700780b */ /* 0x000fd60003f2e000 */
[----:B------:R-:W-:-:S04]  /*0220*/  @P0 FMUL R7, R7, 0.25 ;  /* 0x3e80000007070820 */ /* 0x000fc80000400000 */
[----:B------:R-:W-:-:S06]  /*0230*/  @!P1 FMUL R7, R7, 16777216 ;  /* 0x4b80000007079820 */ /* 0x000fcc0000400000 */
[----:B------:R-:W1:Y:S01]  /*0240*/  MUFU.RCP R7, R7 ;  /* 0x0000000700077308 */ /* 0x000e620000001000 */
[----:B------:R-:W-:Y:S01]  /*0250*/  FSEL R12, R12, 1, P0 ;  /* 0x3f8000000c0c7808 */ /* 0x000fe20000000000 */
[----:B---3--:R-:W-:-:S04]  /*0260*/  FADD R5, R3, -R4 ;  /* 0x8000000403057221 */ /* 0x008fc80000000000 */
[----:B------:R-:W-:Y:S01]  /*0270*/  @!P1 FMUL R12, R12, 16777216 ;  /* 0x4b8000000c0c9820 */ /* 0x000fe20000400000 */
[----:B------:R-:W-:Y:S02]  /*0280*/  FADD R4, R2, -R4 ;  /* 0x8000000402047221 */ /* 0x000fe40000000000 */
[----:B------:R-:W2:Y:S01]  /*0290*/  LDC.64 R2, c[0x0][0x210] ;  /* 0x00008400ff027b82 */ /* 0x000ea20000000a00 */
[----:B-1----:R-:W-:-:S04]  /*02a0*/  FMUL R12, R7, R12 ;  /* 0x0000000c070c7220 */ /* 0x002fc80000400000 */
[-C--:B------:R-:W-:Y:S01]  /*02b0*/  FMUL R4, R4, R12.reuse ;  /* 0x0000000c04047220 */ /* 0x080fe20000400000 */
[----:B------:R-:W-:-:S03]  /*02c0*/  FMUL R12, R5, R12 ;  /* 0x0000000c050c7220 */ /* 0x000fc60000400000 */
[C-C-:B----4-:R-:W-:Y:S01]  /*02d0*/  FFMA R4, R8.reuse, R4, R11.reuse ;  /* 0x0000000408047223 */ /* 0x150fe2000000000b */
[----:B------:R-:W-:-:S04]  /*02e0*/  FFMA R5, R8, R12, R11 ;  /* 0x0000000c08057223 */ /* 0x000fc8000000000b */
[----:B------:R-:W-:Y:S02]  /*02f0*/  FSETP.GT.AND P0, PT, R4, RZ, PT ;  /* 0x000000ff0400720b */ /* 0x000fe40003f04000 */
[----:B------:R-:W-:Y:S01]  /*0300*/  FSETP.GT.AND P1, PT, R5, RZ, PT ;  /* 0x000000ff0500720b */ /* 0x000fe20003f24000 */
[----:B--2---:R-:W-:-:S10]  /*0310*/  IMAD.WIDE R2, R0, 0x4, R2 ;  /* 0x0000000400027825 */ /* 0x004fd400078e0202 */
[----:B------:R-:W-:Y:S02]  /*0320*/  @!P0 FMUL R4, R4, 0.20000000298023223877 ;  /* 0x3e4ccccd04048820 */ /* 0x000fe40000400000 */
[----:B------:R-:W-:-:S05]  /*0330*/  @!P1 FMUL R5, R5, 0.20000000298023223877 ;  /* 0x3e4ccccd05059820 */ /* 0x000fca0000400000 */
[----:B------:R-:W-:Y:S01]  /*0340*/  STG.E.64 desc[UR4][R2.64], R4 ;  /* 0x0000000402007986 */ /* 0x000fe2000c101b04 */
[----:B------:R-:W-:Y:S05]  /*0350*/  EXIT ;  /* 0x000000000000794d */ /* 0x000fea0003800000 */
.L_x_0:
[----:B------:R-:W-:-:S00]  /*0360*/  BRA `(.L_x_0) ;  /* 0xfffffffc00fc7947 */ /* 0x000fc0000383ffff */
[----:B------:R-:W-:-:S00]  /*0370*/  NOP ;  /* 0x0000000000007918 */ /* 0x000fc00000000000 */
        /* <DEDUP_REMOVED lines=8> */
.L_x_1:


//--------------------- .nv.global.init           --------------------------
	.section	.nv.global.init,"aw",@progbits
.nv.global.init:
	.type		_$_str,@object
	.size		_$_str,(_$_str_$_2 - _$_str)
_$_str:
        /*0000*/ 	.byte	0x5f, 0x5f, 0x43, 0x55, 0x44, 0x41, 0x5f, 0x46, 0x54, 0x5a, 0x00
	.type		_$_str_$_2,@object
	.size		_$_str_$_2,(.L_1 - _$_str_$_2)
_$_str_$_2:
        /*000b*/ 	.byte	0x5f, 0x5f, 0x43, 0x55, 0x44, 0x41, 0x5f, 0x50, 0x52, 0x45, 0x43, 0x5f, 0x53, 0x51, 0x52, 0x54
        /*001b*/ 	.byte	0x00
.L_1:


//--------------------- .nv.constant0.triton_poi_fused__native_batch_norm_legit_no_training_leaky_relu_1 --------------------------
	.section	.nv.constant0.triton_poi_fused__native_batch_norm_legit_no_training_leaky_relu_1,"a",@progbits
	.sectionflags	@""
	.align	4
.nv.constant0.triton_poi_fused__native_batch_norm_legit_no_training_leaky_relu_1:
	.zero		580
